//
// Generated by NVIDIA NVVM Compiler
//
// Compiler Build ID: CL-36424714
// Cuda compilation tools, release 13.0, V13.0.88
// Based on NVVM 20.0.0
//

.version 9.0
.target sm_100
.address_size 64

	// .globl	_Z13g_extractBitsPjiiPi
.global .align 4 .u32 started_block_count;
.global .align 4 .u32 completed_block_count;
// _ZZ6g_scanPiiS_S_E8prev_sum has been demoted
.extern .shared .align 16 .b8 s_data[];

.visible .entry _Z13g_extractBitsPjiiPi(
	.param .u64 .ptr .align 1 _Z13g_extractBitsPjiiPi_param_0,
	.param .u32 _Z13g_extractBitsPjiiPi_param_1,
	.param .u32 _Z13g_extractBitsPjiiPi_param_2,
	.param .u64 .ptr .align 1 _Z13g_extractBitsPjiiPi_param_3
)
{
	.reg .pred 	%p<2>;
	.reg .b32 	%r<10>;
	.reg .b64 	%rd<8>;

	ld.param.u64 	%rd1, [_Z13g_extractBitsPjiiPi_param_0];
	ld.param.u32 	%r3, [_Z13g_extractBitsPjiiPi_param_1];
	ld.param.u32 	%r2, [_Z13g_extractBitsPjiiPi_param_2];
	ld.param.u64 	%rd2, [_Z13g_extractBitsPjiiPi_param_3];
	mov.u32 	%r4, %ctaid.x;
	mov.u32 	%r5, %ntid.x;
	mov.u32 	%r6, %tid.x;
	mad.lo.s32 	%r1, %r4, %r5, %r6;
	setp.ge.s32 	%p1, %r1, %r3;
	@%p1 bra 	$L__BB0_2;
	cvta.to.global.u64 	%rd3, %rd1;
	cvta.to.global.u64 	%rd4, %rd2;
	mul.wide.s32 	%rd5, %r1, 4;
	add.s64 	%rd6, %rd3, %rd5;
	ld.global.u32 	%r7, [%rd6];
	shr.u32 	%r8, %r7, %r2;
	and.b32  	%r9, %r8, 1;
	add.s64 	%rd7, %rd4, %rd5;
	st.global.u32 	[%rd7], %r9;
$L__BB0_2:
	ret;

}
	// .globl	_Z6g_scanPiiS_S_
.visible .entry _Z6g_scanPiiS_S_(
	.param .u64 .ptr .align 1 _Z6g_scanPiiS_S__param_0,
	.param .u32 _Z6g_scanPiiS_S__param_1,
	.param .u64 .ptr .align 1 _Z6g_scanPiiS_S__param_2,
	.param .u64 .ptr .align 1 _Z6g_scanPiiS_S__param_3
)
{
	.reg .pred 	%p<17>;
	.reg .b32 	%r<69>;
	.reg .b64 	%rd<25>;
	// demoted variable
	.shared .align 4 .u32 _ZZ6g_scanPiiS_S_E8prev_sum;
	ld.param.u64 	%rd4, [_Z6g_scanPiiS_S__param_0];
	ld.param.u32 	%r18, [_Z6g_scanPiiS_S__param_1];
	ld.param.u64 	%rd5, [_Z6g_scanPiiS_S__param_2];
	ld.param.u64 	%rd6, [_Z6g_scanPiiS_S__param_3];
	cvta.to.global.u64 	%rd1, %rd5;
	cvta.to.global.u64 	%rd2, %rd6;
	cvta.to.global.u64 	%rd3, %rd4;
	mov.u32 	%r1, %tid.x;
	setp.ne.s32 	%p1, %r1, 0;
	@%p1 bra 	$L__BB1_2;
	atom.global.add.u32 	%r19, [started_block_count], 1;
	st.shared.u32 	[s_data], %r19;
$L__BB1_2:
	bar.sync 	0;
	ld.shared.u32 	%r2, [s_data];
	mov.u32 	%r20, s_data;
	mov.u32 	%r3, %ntid.x;
	shl.b32 	%r4, %r3, 1;
	mad.lo.s32 	%r5, %r4, %r2, %r1;
	add.s32 	%r6, %r5, %r3;
	setp.ge.s32 	%p2, %r5, %r18;
	shl.b32 	%r21, %r1, 2;
	add.s32 	%r7, %r20, %r21;
	@%p2 bra 	$L__BB1_4;
	mul.wide.s32 	%rd7, %r5, 4;
	add.s64 	%rd8, %rd3, %rd7;
	ld.global.u32 	%r22, [%rd8];
	st.shared.u32 	[%r7], %r22;
$L__BB1_4:
	setp.ge.s32 	%p3, %r6, %r18;
	shl.b32 	%r23, %r3, 2;
	add.s32 	%r8, %r7, %r23;
	@%p3 bra 	$L__BB1_6;
	mul.wide.s32 	%rd9, %r6, 4;
	add.s64 	%rd10, %rd3, %rd9;
	ld.global.u32 	%r24, [%rd10];
	st.shared.u32 	[%r8], %r24;
$L__BB1_6:
	bar.sync 	0;
	shl.b32 	%r26, %r1, 1;
	add.s32 	%r9, %r26, 2;
	mov.b32 	%r67, 1;
$L__BB1_7:
	mul.lo.s32 	%r11, %r67, %r9;
	add.s32 	%r27, %r11, -1;
	setp.ge.u32 	%p4, %r27, %r4;
	@%p4 bra 	$L__BB1_9;
	sub.s32 	%r28, %r11, %r67;
	shl.b32 	%r29, %r28, 2;
	add.s32 	%r31, %r20, %r29;
	ld.shared.u32 	%r32, [%r31+-4];
	shl.b32 	%r33, %r67, 2;
	add.s32 	%r34, %r31, %r33;
	ld.shared.u32 	%r35, [%r34+-4];
	add.s32 	%r36, %r35, %r32;
	st.shared.u32 	[%r34+-4], %r36;
$L__BB1_9:
	bar.sync 	0;
	shl.b32 	%r67, %r67, 1;
	setp.lt.u32 	%p5, %r67, %r4;
	@%p5 bra 	$L__BB1_7;
	setp.lt.u32 	%p6, %r3, 2;
	mov.u32 	%r68, %r3;
	@%p6 bra 	$L__BB1_14;
$L__BB1_11:
	shr.u32 	%r14, %r68, 1;
	mul.lo.s32 	%r15, %r14, %r9;
	add.s32 	%r37, %r15, %r14;
	add.s32 	%r38, %r37, -1;
	setp.ge.u32 	%p7, %r38, %r4;
	@%p7 bra 	$L__BB1_13;
	shl.b32 	%r39, %r15, 2;
	add.s32 	%r41, %r20, %r39;
	ld.shared.u32 	%r42, [%r41+-4];
	shl.b32 	%r43, %r14, 2;
	add.s32 	%r44, %r41, %r43;
	ld.shared.u32 	%r45, [%r44+-4];
	add.s32 	%r46, %r45, %r42;
	st.shared.u32 	[%r44+-4], %r46;
$L__BB1_13:
	bar.sync 	0;
	setp.gt.u32 	%p8, %r68, 3;
	mov.u32 	%r68, %r14;
	@%p8 bra 	$L__BB1_11;
$L__BB1_14:
	setp.ne.s32 	%p9, %r1, 0;
	@%p9 bra 	$L__BB1_19;
	shl.b32 	%r47, %r4, 2;
	add.s32 	%r49, %r20, %r47;
	ld.shared.u32 	%r50, [%r49+-4];
	mul.wide.s32 	%rd11, %r2, 4;
	add.s64 	%rd12, %rd2, %rd11;
	st.global.u32 	[%rd12], %r50;
	setp.lt.s32 	%p10, %r2, 1;
	@%p10 bra 	$L__BB1_18;
$L__BB1_16:
	atom.global.or.b32 	%r51, [completed_block_count], 0;
	setp.lt.s32 	%p11, %r51, %r2;
	@%p11 bra 	$L__BB1_16;
	add.s32 	%r52, %r2, -1;
	mul.wide.u32 	%rd13, %r52, 4;
	add.s64 	%rd14, %rd2, %rd13;
	ld.global.u32 	%r53, [%rd14];
	st.shared.u32 	[_ZZ6g_scanPiiS_S_E8prev_sum], %r53;
	mul.wide.u32 	%rd15, %r2, 4;
	add.s64 	%rd16, %rd2, %rd15;
	ld.global.u32 	%r54, [%rd16];
	add.s32 	%r55, %r54, %r53;
	st.global.u32 	[%rd16], %r55;
	membar.gl;
$L__BB1_18:
	atom.global.add.u32 	%r56, [completed_block_count], 1;
$L__BB1_19:
	bar.sync 	0;
	setp.lt.s32 	%p12, %r2, 1;
	@%p12 bra 	$L__BB1_24;
	add.s32 	%r16, %r5, 1;
	setp.ge.s32 	%p15, %r16, %r18;
	@%p15 bra 	$L__BB1_22;
	ld.shared.u32 	%r60, [%r7];
	ld.shared.u32 	%r61, [_ZZ6g_scanPiiS_S_E8prev_sum];
	add.s32 	%r62, %r61, %r60;
	mul.wide.s32 	%rd21, %r5, 4;
	add.s64 	%rd22, %rd1, %rd21;
	st.global.u32 	[%rd22+4], %r62;
$L__BB1_22:
	add.s32 	%r63, %r16, %r3;
	setp.ge.s32 	%p16, %r63, %r18;
	@%p16 bra 	$L__BB1_28;
	ld.shared.u32 	%r64, [%r8];
	ld.shared.u32 	%r65, [_ZZ6g_scanPiiS_S_E8prev_sum];
	add.s32 	%r66, %r65, %r64;
	mul.wide.s32 	%rd23, %r6, 4;
	add.s64 	%rd24, %rd1, %rd23;
	st.global.u32 	[%rd24+4], %r66;
	bra.uni 	$L__BB1_28;
$L__BB1_24:
	add.s32 	%r17, %r5, 1;
	setp.ge.s32 	%p13, %r17, %r18;
	@%p13 bra 	$L__BB1_26;
	ld.shared.u32 	%r57, [%r7];
	mul.wide.s32 	%rd17, %r5, 4;
	add.s64 	%rd18, %rd1, %rd17;
	st.global.u32 	[%rd18+4], %r57;
$L__BB1_26:
	add.s32 	%r58, %r17, %r3;
	setp.ge.s32 	%p14, %r58, %r18;
	@%p14 bra 	$L__BB1_28;
	ld.shared.u32 	%r59, [%r8];
	mul.wide.s32 	%rd19, %r6, 4;
	add.s64 	%rd20, %rd1, %rd19;
	st.global.u32 	[%rd20+4], %r59;
$L__BB1_28:
	ret;

}
	// .globl	_Z22g_computeRankAndAssignPjPiS0_iS_
.visible .entry _Z22g_computeRankAndAssignPjPiS0_iS_(
	.param .u64 .ptr .align 1 _Z22g_computeRankAndAssignPjPiS0_iS__param_0,
	.param .u64 .ptr .align 1 _Z22g_computeRankAndAssignPjPiS0_iS__param_1,
	.param .u64 .ptr .align 1 _Z22g_computeRankAndAssignPjPiS0_iS__param_2,
	.param .u32 _Z22g_computeRankAndAssignPjPiS0_iS__param_3,
	.param .u64 .ptr .align 1 _Z22g_computeRankAndAssignPjPiS0_iS__param_4
)
{
	.reg .pred 	%p<3>;
	.reg .b32 	%r<18>;
	.reg .b64 	%rd<22>;

	ld.param.u64 	%rd3, [_Z22g_computeRankAndAssignPjPiS0_iS__param_0];
	ld.param.u64 	%rd4, [_Z22g_computeRankAndAssignPjPiS0_iS__param_1];
	ld.param.u64 	%rd6, [_Z22g_computeRankAndAssignPjPiS0_iS__param_2];
	ld.param.u32 	%r5, [_Z22g_computeRankAndAssignPjPiS0_iS__param_3];
	ld.param.u64 	%rd5, [_Z22g_computeRankAndAssignPjPiS0_iS__param_4];
	cvta.to.global.u64 	%rd1, %rd6;
	mov.u32 	%r6, %ctaid.x;
	mov.u32 	%r7, %ntid.x;
	mov.u32 	%r8, %tid.x;
	mad.lo.s32 	%r1, %r6, %r7, %r8;
	setp.ge.s32 	%p1, %r1, %r5;
	@%p1 bra 	$L__BB2_5;
	cvta.to.global.u64 	%rd2, %rd4;
	mul.wide.s32 	%rd7, %r1, 4;
	add.s64 	%rd8, %rd2, %rd7;
	ld.global.u32 	%r9, [%rd8];
	setp.ne.s32 	%p2, %r9, 0;
	@%p2 bra 	$L__BB2_3;
	add.s64 	%rd15, %rd1, %rd7;
	ld.global.u32 	%r15, [%rd15];
	sub.s32 	%r17, %r1, %r15;
	bra.uni 	$L__BB2_4;
$L__BB2_3:
	mul.wide.s32 	%rd9, %r5, 4;
	add.s64 	%rd10, %rd2, %rd9;
	add.s64 	%rd11, %rd1, %rd9;
	ld.global.u32 	%r10, [%rd10+-4];
	ld.global.u32 	%r11, [%rd11+-4];
	add.s64 	%rd13, %rd1, %rd7;
	ld.global.u32 	%r12, [%rd13];
	add.s32 	%r13, %r11, %r10;
	sub.s32 	%r14, %r5, %r13;
	add.s32 	%r17, %r14, %r12;
$L__BB2_4:
	cvta.to.global.u64 	%rd16, %rd3;
	add.s64 	%rd18, %rd16, %rd7;
	ld.global.u32 	%r16, [%rd18];
	cvta.to.global.u64 	%rd19, %rd5;
	mul.wide.s32 	%rd20, %r17, 4;
	add.s64 	%rd21, %rd19, %rd20;
	st.global.u32 	[%rd21], %r16;
$L__BB2_5:
	ret;

}


// ===== COMPILED SASS (sm_100) =====

	.target	sm_100

	.elftype	@"ET_EXEC"


//--------------------- .note.nv.tkinfo           --------------------------
	.section	.note.nv.tkinfo,"",@"SHT_NOTE"
	.sectionflags	@"SHF_NOTE_NV_TKINFO"
	.tkinfo
        /*0018*/ 	.word	0x00000002
        /*0030*/ 	.string	""
        /*0030*/ 	.string	"ptxas"
        /*0030*/ 	.string	"Cuda compilation tools, release 13.0, V13.0.88"
        /*0030*/ 	.string	"Build cuda_13.0.r13.0/compiler.36424714_0"
        /*0030*/ 	.string	"-arch sm_100 -m 64 "



//--------------------- .note.nv.cuinfo           --------------------------
	.section	.note.nv.cuinfo,"",@"SHT_NOTE"
	.sectionflags	@"SHF_NOTE_NV_CUINFO"
        /*0018*/ 	.short	0x0002
        /*001a*/ 	.short	0x0064
        /*001c*/ 	.short	0x0082
	.zero		2


//--------------------- .nv.info                  --------------------------
	.section	.nv.info,"",@"SHT_CUDA_INFO"
	.align	4


	//----- nvinfo : EIATTR_REGCOUNT
	.align		4
        /*0000*/ 	.byte	0x04, 0x2f
        /*0002*/ 	.short	(.L_3 - .L_2)
	.align		4
.L_2:
        /*0004*/ 	.word	index@(_Z13g_extractBitsPjiiPi)
        /*0008*/ 	.word	0x0000000a


	//----- nvinfo : EIATTR_FRAME_SIZE
	.align		4
.L_3:
        /*000c*/ 	.byte	0x04, 0x11
        /*000e*/ 	.short	(.L_5 - .L_4)
	.align		4
.L_4:
        /*0010*/ 	.word	index@(_Z13g_extractBitsPjiiPi)
        /*0014*/ 	.word	0x00000000


	//----- nvinfo : EIATTR_REGCOUNT
	.align		4
.L_5:
        /*0018*/ 	.byte	0x04, 0x2f
        /*001a*/ 	.short	(.L_7 - .L_6)
	.align		4
.L_6:
        /*001c*/ 	.word	index@(_Z6g_scanPiiS_S_)
        /*0020*/ 	.word	0x00000011


	//----- nvinfo : EIATTR_FRAME_SIZE
	.align		4
.L_7:
        /*0024*/ 	.byte	0x04, 0x11
        /*0026*/ 	.short	(.L_9 - .L_8)
	.align		4
.L_8:
        /*0028*/ 	.word	index@(_Z6g_scanPiiS_S_)
        /*002c*/ 	.word	0x00000000


	//----- nvinfo : EIATTR_REGCOUNT
	.align		4
.L_9:
        /*0030*/ 	.byte	0x04, 0x2f
        /*0032*/ 	.short	(.L_11 - .L_10)
	.align		4
.L_10:
        /*0034*/ 	.word	index@(_Z22g_computeRankAndAssignPjPiS0_iS_)
        /*0038*/ 	.word	0x00000012


	//----- nvinfo : EIATTR_FRAME_SIZE
	.align		4
.L_11:
        /*003c*/ 	.byte	0x04, 0x11
        /*003e*/ 	.short	(.L_13 - .L_12)
	.align		4
.L_12:
        /*0040*/ 	.word	index@(_Z22g_computeRankAndAssignPjPiS0_iS_)
        /*0044*/ 	.word	0x00000000


	//----- nvinfo : EIATTR_MIN_STACK_SIZE
	.align		4
.L_13:
        /*0048*/ 	.byte	0x04, 0x12
        /*004a*/ 	.short	(.L_15 - .L_14)
	.align		4
.L_14:
        /*004c*/ 	.word	index@(_Z22g_computeRankAndAssignPjPiS0_iS_)
        /*0050*/ 	.word	0x00000000


	//----- nvinfo : EIATTR_MIN_STACK_SIZE
	.align		4
.L_15:
        /*0054*/ 	.byte	0x04, 0x12
        /*0056*/ 	.short	(.L_17 - .L_16)
	.align		4
.L_16:
        /*0058*/ 	.word	index@(_Z6g_scanPiiS_S_)
        /*005c*/ 	.word	0x00000000


	//----- nvinfo : EIATTR_MIN_STACK_SIZE
	.align		4
.L_17:
        /*0060*/ 	.byte	0x04, 0x12
        /*0062*/ 	.short	(.L_19 - .L_18)
	.align		4
.L_18:
        /*0064*/ 	.word	index@(_Z13g_extractBitsPjiiPi)
        /*0068*/ 	.word	0x00000000
.L_19:


//--------------------- .nv.compat                --------------------------
	.section	.nv.compat,"",@"SHT_CUDA_COMPAT_INFO"
	.align	4
        /*0000*/ 	.byte	0x02, 0x09, 0x00, 0x00, 0x02, 0x02, 0x01, 0x00, 0x02, 0x05, 0x05, 0x00, 0x03, 0x07, 0x01, 0x01
        /*0010*/ 	.byte	0x02, 0x03, 0x00, 0x00, 0x02, 0x06, 0x01, 0x00, 0x04, 0x0b, 0x08, 0x00, 0x09, 0x00, 0x00, 0x00
        /*0020*/ 	.byte	0x00, 0x00, 0x00, 0x00


//--------------------- .nv.info._Z22g_computeRankAndAssignPjPiS0_iS_ --------------------------
	.section	.nv.info._Z22g_computeRankAndAssignPjPiS0_iS_,"",@"SHT_CUDA_INFO"
	.sectionflags	@""
	.align	4


	//----- nvinfo : EIATTR_CUDA_API_VERSION
	.align		4
        /*0000*/ 	.byte	0x04, 0x37
        /*0002*/ 	.short	(.L_21 - .L_20)
.L_20:
        /*0004*/ 	.word	0x00000082


	//----- nvinfo : EIATTR_KPARAM_INFO
	.align		4
.L_21:
        /*0008*/ 	.byte	0x04, 0x17
        /*000a*/ 	.short	(.L_23 - .L_22)
.L_22:
        /*000c*/ 	.word	0x00000000
        /*0010*/ 	.short	0x0004
        /*0012*/ 	.short	0x0020
        /*0014*/ 	.byte	0x00, 0xf5, 0x21, 0x00


	//----- nvinfo : EIATTR_KPARAM_INFO
	.align		4
.L_23:
        /*0018*/ 	.byte	0x04, 0x17
        /*001a*/ 	.short	(.L_25 - .L_24)
.L_24:
        /*001c*/ 	.word	0x00000000
        /*0020*/ 	.short	0x0003
        /*0022*/ 	.short	0x0018
        /*0024*/ 	.byte	0x00, 0xf0, 0x11, 0x00


	//----- nvinfo : EIATTR_KPARAM_INFO
	.align		4
.L_25:
        /*0028*/ 	.byte	0x04, 0x17
        /*002a*/ 	.short	(.L_27 - .L_26)
.L_26:
        /*002c*/ 	.word	0x00000000
        /*0030*/ 	.short	0x0002
        /*0032*/ 	.short	0x0010
        /*0034*/ 	.byte	0x00, 0xf5, 0x21, 0x00


	//----- nvinfo : EIATTR_KPARAM_INFO
	.align		4
.L_27:
        /*0038*/ 	.byte	0x04, 0x17
        /*003a*/ 	.short	(.L_29 - .L_28)
.L_28:
        /*003c*/ 	.word	0x00000000
        /*0040*/ 	.short	0x0001
        /*0042*/ 	.short	0x0008
        /*0044*/ 	.byte	0x00, 0xf5, 0x21, 0x00


	//----- nvinfo : EIATTR_KPARAM_INFO
	.align		4
.L_29:
        /*0048*/ 	.byte	0x04, 0x17
        /*004a*/ 	.short	(.L_31 - .L_30)
.L_30:
        /*004c*/ 	.word	0x00000000
        /*0050*/ 	.short	0x0000
        /*0052*/ 	.short	0x0000
        /*0054*/ 	.byte	0x00, 0xf5, 0x21, 0x00


	//----- nvinfo : EIATTR_SPARSE_MMA_MASK
	.align		4
.L_31:
        /*0058*/ 	.byte	0x03, 0x50
        /*005a*/ 	.short	0x0000


	//----- nvinfo : EIATTR_MAXREG_COUNT
	.align		4
        /*005c*/ 	.byte	0x03, 0x1b
        /*005e*/ 	.short	0x00ff


	//----- nvinfo : EIATTR_MERCURY_ISA_VERSION
	.align		4
        /*0060*/ 	.byte	0x03, 0x5f
        /*0062*/ 	.short	0x0101


	//----- nvinfo : EIATTR_VRC_CTA_INIT_COUNT
	.align		4
        /*0064*/ 	.byte	0x02, 0x4a
	.zero		1
	.zero		1


	//----- nvinfo : EIATTR_EXIT_INSTR_OFFSETS
	.align		4
        /*0068*/ 	.byte	0x04, 0x1c
        /*006a*/ 	.short	(.L_33 - .L_32)


	//   ....[0]....
.L_32:
        /*006c*/ 	.word	0x00000070


	//   ....[1]....
        /*0070*/ 	.word	0x000001d0


	//----- nvinfo : EIATTR_CBANK_PARAM_SIZE
	.align		4
.L_33:
        /*0074*/ 	.byte	0x03, 0x19
        /*0076*/ 	.short	0x0028


	//----- nvinfo : EIATTR_PARAM_CBANK
	.align		4
        /*0078*/ 	.byte	0x04, 0x0a
        /*007a*/ 	.short	(.L_35 - .L_34)
	.align		4
.L_34:
        /*007c*/ 	.word	index@(.nv.constant0._Z22g_computeRankAndAssignPjPiS0_iS_)
        /*0080*/ 	.short	0x0380
        /*0082*/ 	.short	0x0028


	//----- nvinfo : EIATTR_SW_WAR
	.align		4
.L_35:
        /*0084*/ 	.byte	0x04, 0x36
        /*0086*/ 	.short	(.L_37 - .L_36)
.L_36:
        /*0088*/ 	.word	0x00000008
.L_37:


//--------------------- .nv.info._Z6g_scanPiiS_S_ --------------------------
	.section	.nv.info._Z6g_scanPiiS_S_,"",@"SHT_CUDA_INFO"
	.sectionflags	@""
	.align	4


	//----- nvinfo : EIATTR_CUDA_API_VERSION
	.align		4
        /*0000*/ 	.byte	0x04, 0x37
        /*0002*/ 	.short	(.L_39 - .L_38)
.L_38:
        /*0004*/ 	.word	0x00000082


	//----- nvinfo : EIATTR_KPARAM_INFO
	.align		4
.L_39:
        /*0008*/ 	.byte	0x04, 0x17
        /*000a*/ 	.short	(.L_41 - .L_40)
.L_40:
        /*000c*/ 	.word	0x00000000
        /*0010*/ 	.short	0x0003
        /*0012*/ 	.short	0x0018
        /*0014*/ 	.byte	0x00, 0xf5, 0x21, 0x00


	//----- nvinfo : EIATTR_KPARAM_INFO
	.align		4
.L_41:
        /*0018*/ 	.byte	0x04, 0x17
        /*001a*/ 	.short	(.L_43 - .L_42)
.L_42:
        /*001c*/ 	.word	0x00000000
        /*0020*/ 	.short	0x0002
        /*0022*/ 	.short	0x0010
        /*0024*/ 	.byte	0x00, 0xf5, 0x21, 0x00


	//----- nvinfo : EIATTR_KPARAM_INFO
	.align		4
.L_43:
        /*0028*/ 	.byte	0x04, 0x17
        /*002a*/ 	.short	(.L_45 - .L_44)
.L_44:
        /*002c*/ 	.word	0x00000000
        /*0030*/ 	.short	0x0001
        /*0032*/ 	.short	0x0008
        /*0034*/ 	.byte	0x00, 0xf0, 0x11, 0x00


	//----- nvinfo : EIATTR_KPARAM_INFO
	.align		4
.L_45:
        /*0038*/ 	.byte	0x04, 0x17
        /*003a*/ 	.short	(.L_47 - .L_46)
.L_46:
        /*003c*/ 	.word	0x00000000
        /*0040*/ 	.short	0x0000
        /*0042*/ 	.short	0x0000
        /*0044*/ 	.byte	0x00, 0xf5, 0x21, 0x00


	//----- nvinfo : EIATTR_SPARSE_MMA_MASK
	.align		4
.L_47:
        /*0048*/ 	.byte	0x03, 0x50
        /*004a*/ 	.short	0x0000


	//----- nvinfo : EIATTR_MAXREG_COUNT
	.align		4
        /*004c*/ 	.byte	0x03, 0x1b
        /*004e*/ 	.short	0x00ff


	//----- nvinfo : EIATTR_NUM_BARRIERS
	.align		4
        /*0050*/ 	.byte	0x02, 0x4c
        /*0052*/ 	.byte	0x01
	.zero		1


	//----- nvinfo : EIATTR_MERCURY_ISA_VERSION
	.align		4
        /*0054*/ 	.byte	0x03, 0x5f
        /*0056*/ 	.short	0x0101


	//----- nvinfo : EIATTR_VRC_CTA_INIT_COUNT
	.align		4
        /*0058*/ 	.byte	0x02, 0x4a
	.zero		1
	.zero		1


	//----- nvinfo : EIATTR_EXIT_INSTR_OFFSETS
	.align		4
        /*005c*/ 	.byte	0x04, 0x1c
        /*005e*/ 	.short	(.L_49 - .L_48)


	//   ....[0]....
.L_48:
        /*0060*/ 	.word	0x000007f0


	//   ....[1]....
        /*0064*/ 	.word	0x00000890


	//   ....[2]....
        /*0068*/ 	.word	0x00000930


	//   ....[3]....
        /*006c*/ 	.word	0x00000980


	//----- nvinfo : EIATTR_CRS_STACK_SIZE
	.align		4
.L_49:
        /*0070*/ 	.byte	0x04, 0x1e
        /*0072*/ 	.short	(.L_51 - .L_50)
.L_50:
        /*0074*/ 	.word	0x00000000


	//----- nvinfo : EIATTR_CBANK_PARAM_SIZE
	.align		4
.L_51:
        /*0078*/ 	.byte	0x03, 0x19
        /*007a*/ 	.short	0x0020


	//----- nvinfo : EIATTR_PARAM_CBANK
	.align		4
        /*007c*/ 	.byte	0x04, 0x0a
        /*007e*/ 	.short	(.L_53 - .L_52)
	.align		4
.L_52:
        /*0080*/ 	.word	index@(.nv.constant0._Z6g_scanPiiS_S_)
        /*0084*/ 	.short	0x0380
        /*0086*/ 	.short	0x0020


	//----- nvinfo : EIATTR_SW_WAR
	.align		4
.L_53:
        /*0088*/ 	.byte	0x04, 0x36
        /*008a*/ 	.short	(.L_55 - .L_54)
.L_54:
        /*008c*/ 	.word	0x00000008
.L_55:


//--------------------- .nv.info._Z13g_extractBitsPjiiPi --------------------------
	.section	.nv.info._Z13g_extractBitsPjiiPi,"",@"SHT_CUDA_INFO"
	.sectionflags	@""
	.align	4


	//----- nvinfo : EIATTR_CUDA_API_VERSION
	.align		4
        /*0000*/ 	.byte	0x04, 0x37
        /*0002*/ 	.short	(.L_57 - .L_56)
.L_56:
        /*0004*/ 	.word	0x00000082


	//----- nvinfo : EIATTR_KPARAM_INFO
	.align		4
.L_57:
        /*0008*/ 	.byte	0x04, 0x17
        /*000a*/ 	.short	(.L_59 - .L_58)
.L_58:
        /*000c*/ 	.word	0x00000000
        /*0010*/ 	.short	0x0003
        /*0012*/ 	.short	0x0010
        /*0014*/ 	.byte	0x00, 0xf5, 0x21, 0x00


	//----- nvinfo : EIATTR_KPARAM_INFO
	.align		4
.L_59:
        /*0018*/ 	.byte	0x04, 0x17
        /*001a*/ 	.short	(.L_61 - .L_60)
.L_60:
        /*001c*/ 	.word	0x00000000
        /*0020*/ 	.short	0x0002
        /*0022*/ 	.short	0x000c
        /*0024*/ 	.byte	0x00, 0xf0, 0x11, 0x00


	//----- nvinfo : EIATTR_KPARAM_INFO
	.align		4
.L_61:
        /*0028*/ 	.byte	0x04, 0x17
        /*002a*/ 	.short	(.L_63 - .L_62)
.L_62:
        /*002c*/ 	.word	0x00000000
        /*0030*/ 	.short	0x0001
        /*0032*/ 	.short	0x0008
        /*0034*/ 	.byte	0x00, 0xf0, 0x11, 0x00


	//----- nvinfo : EIATTR_KPARAM_INFO
	.align		4
.L_63:
        /*0038*/ 	.byte	0x04, 0x17
        /*003a*/ 	.short	(.L_65 - .L_64)
.L_64:
        /*003c*/ 	.word	0x00000000
        /*0040*/ 	.short	0x0000
        /*0042*/ 	.short	0x0000
        /*0044*/ 	.byte	0x00, 0xf5, 0x21, 0x00


	//----- nvinfo : EIATTR_SPARSE_MMA_MASK
	.align		4
.L_65:
        /*0048*/ 	.byte	0x03, 0x50
        /*004a*/ 	.short	0x0000


	//----- nvinfo : EIATTR_MAXREG_COUNT
	.align		4
        /*004c*/ 	.byte	0x03, 0x1b
        /*004e*/ 	.short	0x00ff


	//----- nvinfo : EIATTR_MERCURY_ISA_VERSION
	.align		4
        /*0050*/ 	.byte	0x03, 0x5f
        /*0052*/ 	.short	0x0101


	//----- nvinfo : EIATTR_VRC_CTA_INIT_COUNT
	.align		4
        /*0054*/ 	.byte	0x02, 0x4a
	.zero		1
	.zero		1


	//----- nvinfo : EIATTR_EXIT_INSTR_OFFSETS
	.align		4
        /*0058*/ 	.byte	0x04, 0x1c
        /*005a*/ 	.short	(.L_67 - .L_66)


	//   ....[0]....
.L_66:
        /*005c*/ 	.word	0x00000070


	//   ....[1]....
        /*0060*/ 	.word	0x00000120


	//----- nvinfo : EIATTR_CBANK_PARAM_SIZE
	.align		4
.L_67:
        /*0064*/ 	.byte	0x03, 0x19
        /*0066*/ 	.short	0x0018


	//----- nvinfo : EIATTR_PARAM_CBANK
	.align		4
        /*0068*/ 	.byte	0x04, 0x0a
        /*006a*/ 	.short	(.L_69 - .L_68)
	.align		4
.L_68:
        /*006c*/ 	.word	index@(.nv.constant0._Z13g_extractBitsPjiiPi)
        /*0070*/ 	.short	0x0380
        /*0072*/ 	.short	0x0018


	//----- nvinfo : EIATTR_SW_WAR
	.align		4
.L_69:
        /*0074*/ 	.byte	0x04, 0x36
        /*0076*/ 	.short	(.L_71 - .L_70)
.L_70:
        /*0078*/ 	.word	0x00000008
.L_71:


//--------------------- .nv.callgraph             --------------------------
	.section	.nv.callgraph,"",@"SHT_CUDA_CALLGRAPH"
	.align	4
	.sectionentsize	8
	.align		4
        /*0000*/ 	.word	0x00000000
	.align		4
        /*0004*/ 	.word	0xffffffff
	.align		4
        /*0008*/ 	.word	0x00000000
	.align		4
        /*000c*/ 	.word	0xfffffffe
	.align		4
        /*0010*/ 	.word	0x00000000
	.align		4
        /*0014*/ 	.word	0xfffffffd
	.align		4
        /*0018*/ 	.word	0x00000000
	.align		4
        /*001c*/ 	.word	0xfffffffc


//--------------------- .nv.constant4             --------------------------
	.section	.nv.constant4,"a",@progbits
	.align	8
	.align		8
.nv.constant4:
        /*0000*/ 	.dword	started_block_count
	.align		8
        /*0008*/ 	.dword	completed_block_count


//--------------------- .text._Z22g_computeRankAndAssignPjPiS0_iS_ --------------------------
	.section	.text._Z22g_computeRankAndAssignPjPiS0_iS_,"ax",@progbits
	.align	128
        .global         _Z22g_computeRankAndAssignPjPiS0_iS_
        .type           _Z22g_computeRankAndAssignPjPiS0_iS_,@function
        .size           _Z22g_computeRankAndAssignPjPiS0_iS_,(.L_x_15 - _Z22g_computeRankAndAssignPjPiS0_iS_)
        .other          _Z22g_computeRankAndAssignPjPiS0_iS_,@"STO_CUDA_ENTRY STV_DEFAULT"
_Z22g_computeRankAndAssignPjPiS0_iS_:
.text._Z22g_computeRankAndAssignPjPiS0_iS_:
[----:B------:R-:W-:Y:S01]  /*0000*/  LDC R1, c[0x0][0x37c] ;  /* 0x0000df00ff017b82 */ /* 0x000fe20000000800 */
[----:B------:R-:W0:Y:S07]  /*0010*/  S2R R0, SR_TID.X ;  /* 0x0000000000007919 */ /* 0x000e2e0000002100 */
[----:B------:R-:W0:Y:S08]  /*0020*/  S2UR UR4, SR_CTAID.X ;  /* 0x00000000000479c3 */ /* 0x000e300000002500 */
[----:B------:R-:W0:Y:S08]  /*0030*/  LDC R13, c[0x0][0x360] ;  /* 0x0000d800ff0d7b82 */ /* 0x000e300000000800 */
[----:B------:R-:W1:Y:S01]  /*0040*/  LDC R15, c[0x0][0x398] ;  /* 0x0000e600ff0f7b82 */ /* 0x000e620000000800 */
[----:B0-----:R-:W-:-:S05]  /*0050*/  IMAD R13, R13, UR4, R0 ;  /* 0x000000040d0d7c24 */ /* 0x001fca000f8e0200 */
[----:B-1----:R-:W-:-:S13]  /*0060*/  ISETP.GE.AND P0, PT, R13, R15, PT ;  /* 0x0000000f0d00720c */ /* 0x002fda0003f06270 */
[----:B------:R-:W-:Y:S05]  /*0070*/  @P0 EXIT ;  /* 0x000000000000094d */ /* 0x000fea0003800000 */
[----:B------:R-:W0:Y:S01]  /*0080*/  LDC.64 R6, c[0x0][0x388] ;  /* 0x0000e200ff067b82 */ /* 0x000e220000000a00 */
[----:B------:R-:W1:Y:S07]  /*0090*/  LDCU.64 UR4, c[0x0][0x358] ;  /* 0x00006b00ff0477ac */ /* 0x000e6e0008000a00 */
[----:B------:R-:W2:Y:S08]  /*00a0*/  LDC.64 R4, c[0x0][0x390] ;  /* 0x0000e400ff047b82 */ /* 0x000eb00000000a00 */
[----:B------:R-:W3:Y:S01]  /*00b0*/  LDC.64 R10, c[0x0][0x380] ;  /* 0x0000e000ff0a7b82 */ /* 0x000ee20000000a00 */
[----:B0-----:R-:W-:-:S06]  /*00c0*/  IMAD.WIDE R2, R13, 0x4, R6 ;  /* 0x000000040d027825 */ /* 0x001fcc00078e0206 */
[----:B-1----:R-:W4:Y:S01]  /*00d0*/  LDG.E R2, desc[UR4][R2.64] ;  /* 0x0000000402027981 */ /* 0x002f22000c1e1900 */
[----:B---3--:R-:W-:-:S06]  /*00e0*/  IMAD.WIDE R10, R13, 0x4, R10 ;  /* 0x000000040d0a7825 */ /* 0x008fcc00078e020a */
[----:B------:R-:W3:Y:S01]  /*00f0*/  LDG.E R11, desc[UR4][R10.64] ;  /* 0x000000040a0b7981 */ /* 0x000ee2000c1e1900 */
[----:B----4-:R-:W-:Y:S02]  /*0100*/  ISETP.NE.AND P0, PT, R2, RZ, PT ;  /* 0x000000ff0200720c */ /* 0x010fe40003f05270 */
[----:B------:R-:W0:Y:S11]  /*0110*/  LDC.64 R2, c[0x0][0x3a0] ;  /* 0x0000e800ff027b82 */ /* 0x000e360000000a00 */
[----:B------:R-:W-:-:S04]  /*0120*/  @P0 IMAD.WIDE R6, R15, 0x4, R6 ;  /* 0x000000040f060825 */ /* 0x000fc800078e0206 */
[--C-:B--2---:R-:W-:Y:S02]  /*0130*/  @P0 IMAD.WIDE R8, R15, 0x4, R4.reuse ;  /* 0x000000040f080825 */ /* 0x104fe400078e0204 */
[----:B------:R-:W2:Y:S02]  /*0140*/  @P0 LDG.E R6, desc[UR4][R6.64+-0x4] ;  /* 0xfffffc0406060981 */ /* 0x000ea4000c1e1900 */
[----:B------:R-:W-:Y:S02]  /*0150*/  IMAD.WIDE R4, R13, 0x4, R4 ;  /* 0x000000040d047825 */ /* 0x000fe400078e0204 */
[----:B------:R-:W2:Y:S04]  /*0160*/  @P0 LDG.E R9, desc[UR4][R8.64+-0x4] ;  /* 0xfffffc0408090981 */ /* 0x000ea8000c1e1900 */
[----:B------:R-:W4:Y:S01]  /*0170*/  LDG.E R4, desc[UR4][R4.64] ;  /* 0x0000000404047981 */ /* 0x000f22000c1e1900 */
[----:B--2---:R-:W-:-:S02]  /*0180*/  @P0 IADD3 R15, PT, PT, -R9, R15, -R6 ;  /* 0x0000000f090f0210 */ /* 0x004fc40007ffe906 */
[----:B----4-:R-:W-:Y:S02]  /*0190*/  @!P0 IADD3 R13, PT, PT, R13, -R4, RZ ;  /* 0x800000040d0d8210 */ /* 0x010fe40007ffe0ff */
[----:B------:R-:W-:-:S05]  /*01a0*/  @P0 IADD3 R13, PT, PT, R4, R15, RZ ;  /* 0x0000000f040d0210 */ /* 0x000fca0007ffe0ff */
[----:B0-----:R-:W-:-:S05]  /*01b0*/  IMAD.WIDE R2, R13, 0x4, R2 ;  /* 0x000000040d027825 */ /* 0x001fca00078e0202 */
[----:B---3--:R-:W-:Y:S01]  /*01c0*/  STG.E desc[UR4][R2.64], R11 ;  /* 0x0000000b02007986 */ /* 0x008fe2000c101904 */
[----:B------:R-:W-:Y:S05]  /*01d0*/  EXIT ;  /* 0x000000000000794d */ /* 0x000fea0003800000 */
.L_x_0:
[----:B------:R-:W-:-:S00]  /*01e0*/  BRA `(.L_x_0) ;  /* 0xfffffffc00fc7947 */ /* 0x000fc0000383ffff */
[----:B------:R-:W-:-:S00]  /*01f0*/  NOP ;  /* 0x0000000000007918 */ /* 0x000fc00000000000 */
        /* <DEDUP_REMOVED lines=8> */
.L_x_15:


//--------------------- .text._Z6g_scanPiiS_S_    --------------------------
	.section	.text._Z6g_scanPiiS_S_,"ax",@progbits
	.align	128
        .global         _Z6g_scanPiiS_S_
        .type           _Z6g_scanPiiS_S_,@function
        .size           _Z6g_scanPiiS_S_,(.L_x_16 - _Z6g_scanPiiS_S_)
        .other          _Z6g_scanPiiS_S_,@"STO_CUDA_ENTRY STV_DEFAULT"
_Z6g_scanPiiS_S_:
.text._Z6g_scanPiiS_S_:
[----:B------:R-:W-:Y:S01]  /*0000*/  LDC R1, c[0x0][0x37c] ;  /* 0x0000df00ff017b82 */ /* 0x000fe20000000800 */
[----:B------:R-:W0:Y:S01]  /*0010*/  S2R R6, SR_TID.X ;  /* 0x0000000000067919 */ /* 0x000e220000002100 */
[----:B------:R-:W1:Y:S01]  /*0020*/  LDCU.64 UR8, c[0x0][0x358] ;  /* 0x00006b00ff0877ac */ /* 0x000e620008000a00 */
[----:B------:R-:W-:Y:S01]  /*0030*/  BSSY.RECONVERGENT B0, `(.L_x_1) ;  /* 0x000000a000007945 */ /* 0x000fe20003800200 */
[----:B0-----:R-:W-:-:S13]  /*0040*/  ISETP.NE.AND P0, PT, R6, RZ, PT ;  /* 0x000000ff0600720c */ /* 0x001fda0003f05270 */
[----:B-1----:R-:W-:Y:S05]  /*0050*/  @P0 BRA `(.L_x_2) ;  /* 0x00000000001c0947 */ /* 0x002fea0003800000 */
[----:B------:R-:W0:Y:S01]  /*0060*/  LDC.64 R2, c[0x4][RZ] ;  /* 0x01000000ff027b82 */ /* 0x000e220000000a00 */
[----:B------:R-:W-:-:S05]  /*0070*/  IMAD.MOV.U32 R5, RZ, RZ, 0x1 ;  /* 0x00000001ff057424 */ /* 0x000fca00078e00ff */
[----:B0-----:R-:W2:Y:S02]  /*0080*/  ATOMG.E.ADD.STRONG.GPU PT, R2, desc[UR8][R2.64], R5 ;  /* 0x80000005020279a8 */ /* 0x001ea400081ef108 */
[----:B------:R-:W0:Y:S01]  /*0090*/  S2UR UR5, SR_CgaCtaId ;  /* 0x00000000000579c3 */ /* 0x000e220000008800 */
[----:B------:R-:W-:Y:S02]  /*00a0*/  UMOV UR4, 0x400 ;  /* 0x0000040000047882 */ /* 0x000fe40000000000 */
[----:B0-----:R-:W-:-:S09]  /*00b0*/  ULEA UR4, UR5, UR4, 0x18 ;  /* 0x0000000405047291 */ /* 0x001fd2000f8ec0ff */
[----:B--2---:R0:W-:Y:S03]  /*00c0*/  STS [UR4+0x10], R2 ;  /* 0x00001002ff007988 */ /* 0x0041e60008000804 */
.L_x_2:
[----:B------:R-:W-:Y:S05]  /*00d0*/  BSYNC.RECONVERGENT B0 ;  /* 0x0000000000007941 */ /* 0x000fea0003800200 */
.L_x_1:
[----:B------:R-:W1:Y:S08]  /*00e0*/  S2UR UR5, SR_CgaCtaId ;  /* 0x00000000000579c3 */ /* 0x000e700000008800 */
[----:B------:R-:W-:Y:S06]  /*00f0*/  BAR.SYNC.DEFER_BLOCKING 0x0 ;  /* 0x0000000000007b1d */ /* 0x000fec0000010000 */
[----:B------:R-:W-:-:S02]  /*0100*/  UMOV UR4, 0x400 ;  /* 0x0000040000047882 */ /* 0x000fc40000000000 */
[----:B------:R-:W2:Y:S01]  /*0110*/  LDC R3, c[0x0][0x360] ;  /* 0x0000d800ff037b82 */ /* 0x000ea20000000800 */
[----:B-1----:R-:W-:Y:S01]  /*0120*/  ULEA UR6, UR5, UR4, 0x18 ;  /* 0x0000000405067291 */ /* 0x002fe2000f8ec0ff */
[----:B--2---:R-:W-:-:S08]  /*0130*/  IMAD.SHL.U32 R7, R3, 0x2, RZ ;  /* 0x0000000203077824 */ /* 0x004fd000078e00ff */
[----:B------:R-:W0:Y:S02]  /*0140*/  LDS R5, [UR6+0x10] ;  /* 0x00001006ff057984 */ /* 0x000e240008000800 */
[----:B------:R-:W1:Y:S01]  /*0150*/  LDCU UR6, c[0x0][0x388] ;  /* 0x00007100ff0677ac */ /* 0x000e620008000800 */
[----:B0-----:R-:W-:-:S04]  /*0160*/  IMAD R2, R5, R7, R6 ;  /* 0x0000000705027224 */ /* 0x001fc800078e0206 */
[C---:B------:R-:W-:Y:S01]  /*0170*/  IMAD.IADD R0, R2.reuse, 0x1, R3 ;  /* 0x0000000102007824 */ /* 0x040fe200078e0203 */
[----:B-1----:R-:W-:-:S04]  /*0180*/  ISETP.GE.AND P0, PT, R2, UR6, PT ;  /* 0x0000000602007c0c */ /* 0x002fc8000bf06270 */
[----:B------:R-:W-:-:S09]  /*0190*/  ISETP.GE.AND P1, PT, R0, UR6, PT ;  /* 0x0000000600007c0c */ /* 0x000fd2000bf26270 */
[----:B------:R-:W0:Y:S08]  /*01a0*/  @!P0 LDC.64 R10, c[0x0][0x380] ;  /* 0x0000e000ff0a8b82 */ /* 0x000e300000000a00 */
[----:B------:R-:W1:Y:S01]  /*01b0*/  @!P1 LDC.64 R12, c[0x0][0x380] ;  /* 0x0000e000ff0c9b82 */ /* 0x000e620000000a00 */
[----:B0-----:R-:W-:-:S06]  /*01c0*/  @!P0 IMAD.WIDE R10, R2, 0x4, R10 ;  /* 0x00000004020a8825 */ /* 0x001fcc00078e020a */
[----:B------:R-:W2:Y:S01]  /*01d0*/  @!P0 LDG.E R11, desc[UR8][R10.64] ;  /* 0x000000080a0b8981 */ /* 0x000ea2000c1e1900 */
[----:B-1----:R-:W-:-:S06]  /*01e0*/  @!P1 IMAD.WIDE R12, R0, 0x4, R12 ;  /* 0x00000004000c9825 */ /* 0x002fcc00078e020c */
[----:B------:R-:W3:Y:S01]  /*01f0*/  @!P1 LDG.E R13, desc[UR8][R12.64] ;  /* 0x000000080c0d9981 */ /* 0x000ee2000c1e1900 */
[----:B------:R-:W-:-:S04]  /*0200*/  UIADD3 UR4, UPT, UPT, UR4, 0x10, URZ ;  /* 0x0000001004047890 */ /* 0x000fc8000fffe0ff */
[----:B------:R-:W-:-:S06]  /*0210*/  ULEA UR4, UR5, UR4, 0x18 ;  /* 0x0000000405047291 */ /* 0x000fcc000f8ec0ff */
[----:B------:R-:W-:-:S04]  /*0220*/  LEA R8, R6, UR4, 0x2 ;  /* 0x0000000406087c11 */ /* 0x000fc8000f8e10ff */
[----:B------:R-:W-:Y:S01]  /*0230*/  LEA R4, R3, R8, 0x2 ;  /* 0x0000000803047211 */ /* 0x000fe200078e10ff */
[----:B------:R-:W-:Y:S01]  /*0240*/  IMAD.MOV.U32 R14, RZ, RZ, 0x1 ;  /* 0x00000001ff0e7424 */ /* 0x000fe200078e00ff */
[----:B------:R-:W-:Y:S01]  /*0250*/  LEA R9, R6, 0x2, 0x1 ;  /* 0x0000000206097811 */ /* 0x000fe200078e08ff */
[----:B--2---:R0:W-:Y:S04]  /*0260*/  @!P0 STS [R8], R11 ;  /* 0x0000000b08008388 */ /* 0x0041e80000000800 */
[----:B---3--:R0:W-:Y:S01]  /*0270*/  @!P1 STS [R4], R13 ;  /* 0x0000000d04009388 */ /* 0x0081e20000000800 */
[----:B------:R-:W-:Y:S06]  /*0280*/  BAR.SYNC.DEFER_BLOCKING 0x0 ;  /* 0x0000000000007b1d */ /* 0x000fec0000010000 */
.L_x_3:
[----:B0-----:R-:W-:-:S04]  /*0290*/  IMAD R11, R9, R14, RZ ;  /* 0x0000000e090b7224 */ /* 0x001fc800078e02ff */
[----:B------:R-:W-:-:S05]  /*02a0*/  VIADD R10, R11, 0xffffffff ;  /* 0xffffffff0b0a7836 */ /* 0x000fca0000000000 */
[----:B------:R-:W-:-:S13]  /*02b0*/  ISETP.GE.U32.AND P0, PT, R10, R7, PT ;  /* 0x000000070a00720c */ /* 0x000fda0003f06070 */
[----:B------:R-:W-:-:S04]  /*02c0*/  @!P0 IADD3 R10, PT, PT, R11, -R14, RZ ;  /* 0x8000000e0b0a8210 */ /* 0x000fc80007ffe0ff */
[----:B------:R-:W-:-:S05]  /*02d0*/  @!P0 LEA R11, R10, UR4, 0x2 ;  /* 0x000000040a0b8c11 */ /* 0x000fca000f8e10ff */
[C---:B------:R-:W-:Y:S01]  /*02e0*/  @!P0 IMAD R10, R14.reuse, 0x4, R11 ;  /* 0x000000040e0a8824 */ /* 0x040fe200078e020b */
[----:B------:R-:W-:Y:S01]  /*02f0*/  SHF.L.U32 R14, R14, 0x1, RZ ;  /* 0x000000010e0e7819 */ /* 0x000fe200000006ff */
[----:B------:R-:W-:Y:S04]  /*0300*/  @!P0 LDS R11, [R11+-0x4] ;  /* 0xfffffc000b0b8984 */ /* 0x000fe80000000800 */
[----:B------:R-:W0:Y:S02]  /*0310*/  @!P0 LDS R12, [R10+-0x4] ;  /* 0xfffffc000a0c8984 */ /* 0x000e240000000800 */
[----:B0-----:R-:W-:-:S05]  /*0320*/  @!P0 IMAD.IADD R13, R11, 0x1, R12 ;  /* 0x000000010b0d8824 */ /* 0x001fca00078e020c */
[----:B------:R1:W-:Y:S01]  /*0330*/  @!P0 STS [R10+-0x4], R13 ;  /* 0xfffffc0d0a008388 */ /* 0x0003e20000000800 */
[----:B------:R-:W-:Y:S01]  /*0340*/  BAR.SYNC.DEFER_BLOCKING 0x0 ;  /* 0x0000000000007b1d */ /* 0x000fe20000010000 */
[----:B------:R-:W-:-:S13]  /*0350*/  ISETP.GE.U32.AND P0, PT, R14, R7, PT ;  /* 0x000000070e00720c */ /* 0x000fda0003f06070 */
[----:B-1----:R-:W-:Y:S05]  /*0360*/  @!P0 BRA `(.L_x_3) ;  /* 0xfffffffc00c88947 */ /* 0x002fea000383ffff */
[----:B------:R-:W-:Y:S02]  /*0370*/  ISETP.GE.U32.AND P1, PT, R3, 0x2, PT ;  /* 0x000000020300780c */ /* 0x000fe40003f26070 */
[----:B------:R-:W-:-:S11]  /*0380*/  ISETP.NE.AND P0, PT, R6, RZ, PT ;  /* 0x000000ff0600720c */ /* 0x000fd60003f05270 */
[----:B------:R-:W-:Y:S05]  /*0390*/  @!P1 BRA `(.L_x_4) ;  /* 0x00000000003c9947 */ /* 0x000fea0003800000 */
[----:B------:R-:W-:-:S07]  /*03a0*/  IMAD.MOV.U32 R6, RZ, RZ, R3 ;  /* 0x000000ffff067224 */ /* 0x000fce00078e0003 */
.L_x_5:
[----:B------:R-:W-:-:S05]  /*03b0*/  SHF.R.U32.HI R14, RZ, 0x1, R6 ;  /* 0x00000001ff0e7819 */ /* 0x000fca0000011606 */
[----:B------:R-:W-:-:S05]  /*03c0*/  IMAD R11, R9, R14, RZ ;  /* 0x0000000e090b7224 */ /* 0x000fca00078e02ff */
[----:B------:R-:W-:-:S04]  /*03d0*/  IADD3 R10, PT, PT, R11, -0x1, R14 ;  /* 0xffffffff0b0a7810 */ /* 0x000fc80007ffe00e */
[----:B------:R-:W-:-:S13]  /*03e0*/  ISETP.GE.U32.AND P1, PT, R10, R7, PT ;  /* 0x000000070a00720c */ /* 0x000fda0003f26070 */
[----:B------:R-:W-:-:S05]  /*03f0*/  @!P1 LEA R10, R11, UR4, 0x2 ;  /* 0x000000040b0a9c11 */ /* 0x000fca000f8e10ff */
[----:B------:R-:W-:Y:S02]  /*0400*/  @!P1 IMAD R11, R14, 0x4, R10 ;  /* 0x000000040e0b9824 */ /* 0x000fe400078e020a */
[----:B------:R-:W-:Y:S04]  /*0410*/  @!P1 LDS R10, [R10+-0x4] ;  /* 0xfffffc000a0a9984 */ /* 0x000fe80000000800 */
[----:B------:R-:W0:Y:S02]  /*0420*/  @!P1 LDS R13, [R11+-0x4] ;  /* 0xfffffc000b0d9984 */ /* 0x000e240000000800 */
[----:B0-----:R-:W-:-:S05]  /*0430*/  @!P1 IADD3 R12, PT, PT, R10, R13, RZ ;  /* 0x0000000d0a0c9210 */ /* 0x001fca0007ffe0ff */
[----:B------:R0:W-:Y:S01]  /*0440*/  @!P1 STS [R11+-0x4], R12 ;  /* 0xfffffc0c0b009388 */ /* 0x0001e20000000800 */
[----:B------:R-:W-:Y:S01]  /*0450*/  BAR.SYNC.DEFER_BLOCKING 0x0 ;  /* 0x0000000000007b1d */ /* 0x000fe20000010000 */
[----:B------:R-:W-:Y:S01]  /*0460*/  ISETP.GT.U32.AND P1, PT, R6, 0x3, PT ;  /* 0x000000030600780c */ /* 0x000fe20003f24070 */
[----:B------:R-:W-:-:S12]  /*0470*/  IMAD.MOV.U32 R6, RZ, RZ, R14 ;  /* 0x000000ffff067224 */ /* 0x000fd800078e000e */
[----:B0-----:R-:W-:Y:S05]  /*0480*/  @P1 BRA `(.L_x_5) ;  /* 0xfffffffc00c81947 */ /* 0x001fea000383ffff */
.L_x_4:
[----:B------:R-:W-:Y:S05]  /*0490*/  @P0 BRA `(.L_x_6) ;  /* 0x0000000000800947 */ /* 0x000fea0003800000 */
[----:B------:R-:W-:Y:S01]  /*04a0*/  LEA R9, R3, UR4, 0x3 ;  /* 0x0000000403097c11 */ /* 0x000fe2000f8e18ff */
[----:B------:R-:W0:Y:S01]  /*04b0*/  LDC.64 R12, c[0x0][0x398] ;  /* 0x0000e600ff0c7b82 */ /* 0x000e220000000a00 */
[----:B------:R-:W-:-:S04]  /*04c0*/  ISETP.GE.AND P0, PT, R5, 0x1, PT ;  /* 0x000000010500780c */ /* 0x000fc80003f06270 */
[----:B------:R-:W1:Y:S01]  /*04d0*/  LDS R9, [R9+-0x4] ;  /* 0xfffffc0009097984 */ /* 0x000e620000000800 */
[----:B0-----:R-:W-:-:S05]  /*04e0*/  IMAD.WIDE R6, R5, 0x4, R12 ;  /* 0x0000000405067825 */ /* 0x001fca00078e020c */
[----:B-1----:R0:W-:Y:S03]  /*04f0*/  STG.E desc[UR8][R6.64], R9 ;  /* 0x0000000906007986 */ /* 0x0021e6000c101908 */
[----:B------:R-:W-:Y:S05]  /*0500*/  @!P0 BRA `(.L_x_7) ;  /* 0x0000000000588947 */ /* 0x000fea0003800000 */
[----:B------:R-:W1:Y:S01]  /*0510*/  LDC.64 R10, c[0x4][0x8] ;  /* 0x01000200ff0a7b82 */ /* 0x000e620000000a00 */
[----:B------:R-:W-:Y:S01]  /*0520*/  BSSY B0, `(.L_x_8) ;  /* 0x0000005000007945 */ /* 0x000fe20003800000 */
.L_x_9:
[----:B------:R-:W-:Y:S05]  /*0530*/  YIELD ;  /* 0x0000000000007946 */ /* 0x000fea0003800000 */
[----:B01----:R-:W2:Y:S02]  /*0540*/  ATOMG.E.OR.STRONG.GPU PT, R6, desc[UR8][R10.64], RZ ;  /* 0x800000ff0a0679a8 */ /* 0x003ea4000b1ef108 */
[----:B--2---:R-:W-:-:S13]  /*0550*/  ISETP.GE.AND P0, PT, R6, R5, PT ;  /* 0x000000050600720c */ /* 0x004fda0003f06270 */
[----:B------:R-:W-:Y:S05]  /*0560*/  @!P0 BRA `(.L_x_9) ;  /* 0xfffffffc00f08947 */ /* 0x000fea000383ffff */
[----:B------:R-:W-:Y:S05]  /*0570*/  BSYNC B0 ;  /* 0x0000000000007941 */ /* 0x000fea0003800000 */
.L_x_8:
[C---:B------:R-:W-:Y:S02]  /*0580*/  VIADD R7, R5.reuse, 0xffffffff ;  /* 0xffffffff05077836 */ /* 0x040fe40000000000 */
[----:B------:R-:W-:-:S04]  /*0590*/  IMAD.WIDE.U32 R10, R5, 0x4, R12 ;  /* 0x00000004050a7825 */ /* 0x000fc800078e000c */
[----:B------:R-:W-:Y:S01]  /*05a0*/  IMAD.WIDE.U32 R6, R7, 0x4, R12 ;  /* 0x0000000407067825 */ /* 0x000fe200078e000c */
[----:B------:R-:W2:Y:S05]  /*05b0*/  LDG.E R9, desc[UR8][R10.64] ;  /* 0x000000080a097981 */ /* 0x000eaa000c1e1900 */
[----:B------:R-:W2:Y:S01]  /*05c0*/  LDG.E R6, desc[UR8][R6.64] ;  /* 0x0000000806067981 */ /* 0x000ea2000c1e1900 */
[----:B------:R-:W0:Y:S01]  /*05d0*/  S2UR UR6, SR_CgaCtaId ;  /* 0x00000000000679c3 */ /* 0x000e220000008800 */
[----:B------:R-:W-:Y:S02]  /*05e0*/  UMOV UR5, 0x400 ;  /* 0x0000040000057882 */ /* 0x000fe40000000000 */
[----:B0-----:R-:W-:Y:S01]  /*05f0*/  ULEA UR5, UR6, UR5, 0x18 ;  /* 0x0000000506057291 */ /* 0x001fe2000f8ec0ff */
[----:B--2---:R-:W-:-:S08]  /*0600*/  IADD3 R9, PT, PT, R6, R9, RZ ;  /* 0x0000000906097210 */ /* 0x004fd00007ffe0ff */
[----:B------:R1:W-:Y:S04]  /*0610*/  STS [UR5], R6 ;  /* 0x00000006ff007988 */ /* 0x0003e80008000805 */
[----:B------:R1:W-:Y:S01]  /*0620*/  STG.E desc[UR8][R10.64], R9 ;  /* 0x000000090a007986 */ /* 0x0003e2000c101908 */
[----:B------:R-:W-:Y:S06]  /*0630*/  MEMBAR.SC.GPU ;  /* 0x0000000000007992 */ /* 0x000fec0000002000 */
[----:B------:R-:W-:-:S00]  /*0640*/  ERRBAR ;  /* 0x00000000000079ab */ /* 0x000fc00000000000 */
[----:B------:R-:W-:Y:S06]  /*0650*/  CGAERRBAR ;  /* 0x00000000000075ab */ /* 0x000fec0000000000 */
[----:B------:R-:W-:Y:S01]  /*0660*/  CCTL.IVALL ;  /* 0x00000000ff00798f */ /* 0x000fe20002000000 */
.L_x_7:
[----:B01----:R-:W0:Y:S01]  /*0670*/  LDC.64 R6, c[0x4][0x8] ;  /* 0x01000200ff067b82 */ /* 0x003e220000000a00 */
[----:B------:R-:W-:-:S05]  /*0680*/  IMAD.MOV.U32 R9, RZ, RZ, 0x1 ;  /* 0x00000001ff097424 */ /* 0x000fca00078e00ff */
[----:B0-----:R0:W5:Y:S02]  /*0690*/  ATOMG.E.ADD.STRONG.GPU PT, RZ, desc[UR8][R6.64], R9 ;  /* 0x8000000906ff79a8 */ /* 0x00116400081ef108 */
.L_x_6:
[----:B------:R-:W-:Y:S01]  /*06a0*/  ISETP.GE.AND P0, PT, R5, 0x1, PT ;  /* 0x000000010500780c */ /* 0x000fe20003f06270 */
[----:B------:R-:W-:Y:S05]  /*06b0*/  WARPSYNC.ALL ;  /* 0x0000000000007948 */ /* 0x000fea0003800000 */
[----:B------:R-:W-:Y:S07]  /*06c0*/  BAR.SYNC.DEFER_BLOCKING 0x0 ;  /* 0x0000000000007b1d */ /* 0x000fee0000010000 */
[----:B------:R-:W-:Y:S05]  /*06d0*/  @!P0 BRA `(.L_x_10) ;  /* 0x0000000000708947 */ /* 0x000fea0003800000 */
[----:B------:R-:W1:Y:S01]  /*06e0*/  LDCU UR6, c[0x0][0x388] ;  /* 0x00007100ff0677ac */ /* 0x000e620008000800 */
[----:B0-----:R-:W-:Y:S01]  /*06f0*/  VIADD R6, R2, 0x1 ;  /* 0x0000000102067836 */ /* 0x001fe20000000000 */
[----:B------:R-:W-:Y:S04]  /*0700*/  BSSY.RECONVERGENT B0, `(.L_x_11) ;  /* 0x000000e000007945 */ /* 0x000fe80003800200 */
[C---:B------:R-:W-:Y:S02]  /*0710*/  IADD3 R3, PT, PT, R6.reuse, R3, RZ ;  /* 0x0000000306037210 */ /* 0x040fe40007ffe0ff */
[----:B-1----:R-:W-:Y:S02]  /*0720*/  ISETP.GE.AND P0, PT, R6, UR6, PT ;  /* 0x0000000606007c0c */ /* 0x002fe4000bf06270 */
[----:B------:R-:W-:-:S11]  /*0730*/  ISETP.GE.AND P1, PT, R3, UR6, PT ;  /* 0x0000000603007c0c */ /* 0x000fd6000bf26270 */
[----:B------:R-:W-:Y:S05]  /*0740*/  @P0 BRA `(.L_x_12) ;  /* 0x0000000000240947 */ /* 0x000fea0003800000 */
[----:B------:R-:W0:Y:S01]  /*0750*/  S2UR UR5, SR_CgaCtaId ;  /* 0x00000000000579c3 */ /* 0x000e220000008800 */
[----:B------:R-:W-:Y:S01]  /*0760*/  UMOV UR4, 0x400 ;  /* 0x0000040000047882 */ /* 0x000fe20000000000 */
[----:B------:R-:W-:Y:S06]  /*0770*/  LDS R8, [R8] ;  /* 0x0000000008087984 */ /* 0x000fec0000000800 */
[----:B------:R-:W1:Y:S01]  /*0780*/  LDC.64 R6, c[0x0][0x390] ;  /* 0x0000e400ff067b82 */ /* 0x000e620000000a00 */
[----:B0-----:R-:W-:Y:S01]  /*0790*/  ULEA UR4, UR5, UR4, 0x18 ;  /* 0x0000000405047291 */ /* 0x001fe2000f8ec0ff */
[----:B-1----:R-:W-:-:S08]  /*07a0*/  IMAD.WIDE R2, R2, 0x4, R6 ;  /* 0x0000000402027825 */ /* 0x002fd000078e0206 */
[----:B------:R-:W0:Y:S02]  /*07b0*/  LDS R5, [UR4] ;  /* 0x00000004ff057984 */ /* 0x000e240008000800 */
[----:B0-----:R-:W-:-:S05]  /*07c0*/  IMAD.IADD R5, R8, 0x1, R5 ;  /* 0x0000000108057824 */ /* 0x001fca00078e0205 */
[----:B------:R0:W-:Y:S02]  /*07d0*/  STG.E desc[UR8][R2.64+0x4], R5 ;  /* 0x0000040502007986 */ /* 0x0001e4000c101908 */
.L_x_12:
[----:B------:R-:W-:Y:S05]  /*07e0*/  BSYNC.RECONVERGENT B0 ;  /* 0x0000000000007941 */ /* 0x000fea0003800200 */
.L_x_11:
[----:B------:R-:W-:Y:S05]  /*07f0*/  @P1 EXIT ;  /* 0x000000000000194d */ /* 0x000fea0003800000 */
[----:B------:R-:W1:Y:S01]  /*0800*/  S2UR UR5, SR_CgaCtaId ;  /* 0x00000000000579c3 */ /* 0x000e620000008800 */
[----:B------:R-:W-:Y:S01]  /*0810*/  UMOV UR4, 0x400 ;  /* 0x0000040000047882 */ /* 0x000fe20000000000 */
[----:B------:R-:W-:Y:S06]  /*0820*/  LDS R4, [R4] ;  /* 0x0000000004047984 */ /* 0x000fec0000000800 */
[----:B0-----:R-:W0:Y:S01]  /*0830*/  LDC.64 R2, c[0x0][0x390] ;  /* 0x0000e400ff027b82 */ /* 0x001e220000000a00 */
[----:B-1----:R-:W-:Y:S01]  /*0840*/  ULEA UR4, UR5, UR4, 0x18 ;  /* 0x0000000405047291 */ /* 0x002fe2000f8ec0ff */
[----:B0-----:R-:W-:-:S08]  /*0850*/  IMAD.WIDE R2, R0, 0x4, R2 ;  /* 0x0000000400027825 */ /* 0x001fd000078e0202 */
[----:B------:R-:W0:Y:S02]  /*0860*/  LDS R5, [UR4] ;  /* 0x00000004ff057984 */ /* 0x000e240008000800 */
[----:B0-----:R-:W-:-:S05]  /*0870*/  IMAD.IADD R5, R5, 0x1, R4 ;  /* 0x0000000105057824 */ /* 0x001fca00078e0204 */
[----:B------:R-:W-:Y:S01]  /*0880*/  STG.E desc[UR8][R2.64+0x4], R5 ;  /* 0x0000040502007986 */ /* 0x000fe2000c101908 */
[----:B------:R-:W-:Y:S05]  /*0890*/  EXIT ;  /* 0x000000000000794d */ /* 0x000fea0003800000 */
.L_x_10:
[----:B------:R-:W1:Y:S01]  /*08a0*/  LDCU UR5, c[0x0][0x388] ;  /* 0x00007100ff0577ac */ /* 0x000e620008000800 */
[----:B------:R-:W-:-:S05]  /*08b0*/  IADD3 R10, PT, PT, R2, 0x1, RZ ;  /* 0x00000001020a7810 */ /* 0x000fca0007ffe0ff */
[C---:B------:R-:W-:Y:S01]  /*08c0*/  IMAD.IADD R3, R10.reuse, 0x1, R3 ;  /* 0x000000010a037824 */ /* 0x040fe200078e0203 */
[----:B-1----:R-:W-:-:S04]  /*08d0*/  ISETP.GE.AND P0, PT, R10, UR5, PT ;  /* 0x000000050a007c0c */ /* 0x002fc8000bf06270 */
[----:B------:R-:W-:-:S09]  /*08e0*/  ISETP.GE.AND P1, PT, R3, UR5, PT ;  /* 0x0000000503007c0c */ /* 0x000fd2000bf26270 */
[----:B------:R-:W1:Y:S01]  /*08f0*/  @!P0 LDS R5, [R8] ;  /* 0x0000000008058984 */ /* 0x000e620000000800 */
[----:B0-----:R-:W0:Y:S02]  /*0900*/  @!P0 LDC.64 R6, c[0x0][0x390] ;  /* 0x0000e400ff068b82 */ /* 0x001e240000000a00 */
[----:B0-----:R-:W-:-:S05]  /*0910*/  @!P0 IMAD.WIDE R6, R2, 0x4, R6 ;  /* 0x0000000402068825 */ /* 0x001fca00078e0206 */
[----:B-1----:R0:W-:Y:S01]  /*0920*/  @!P0 STG.E desc[UR8][R6.64+0x4], R5 ;  /* 0x0000040506008986 */ /* 0x0021e2000c101908 */
[----:B------:R-:W-:Y:S05]  /*0930*/  @P1 EXIT ;  /* 0x000000000000194d */ /* 0x000fea0003800000 */
[----:B0-----:R-:W0:Y:S01]  /*0940*/  LDS R5, [R4] ;  /* 0x0000000004057984 */ /* 0x001e220000000800 */
[----:B------:R-:W1:Y:S02]  /*0950*/  LDC.64 R2, c[0x0][0x390] ;  /* 0x0000e400ff027b82 */ /* 0x000e640000000a00 */
[----:B-1----:R-:W-:-:S05]  /*0960*/  IMAD.WIDE R2, R0, 0x4, R2 ;  /* 0x0000000400027825 */ /* 0x002fca00078e0202 */
[----:B0-----:R-:W-:Y:S01]  /*0970*/  STG.E desc[UR8][R2.64+0x4], R5 ;  /* 0x0000040502007986 */ /* 0x001fe2000c101908 */
[----:B------:R-:W-:Y:S05]  /*0980*/  EXIT ;  /* 0x000000000000794d */ /* 0x000fea0003800000 */
.L_x_13:
        /* <DEDUP_REMOVED lines=15> */
.L_x_16:


//--------------------- .text._Z13g_extractBitsPjiiPi --------------------------
	.section	.text._Z13g_extractBitsPjiiPi,"ax",@progbits
	.align	128
        .global         _Z13g_extractBitsPjiiPi
        .type           _Z13g_extractBitsPjiiPi,@function
        .size           _Z13g_extractBitsPjiiPi,(.L_x_17 - _Z13g_extractBitsPjiiPi)
        .other          _Z13g_extractBitsPjiiPi,@"STO_CUDA_ENTRY STV_DEFAULT"
_Z13g_extractBitsPjiiPi:
.text._Z13g_extractBitsPjiiPi:
[----:B------:R-:W-:Y:S01]  /*0000*/  LDC R1, c[0x0][0x37c] ;  /* 0x0000df00ff017b82 */ /* 0x000fe20000000800 */
[----:B------:R-:W0:Y:S07]  /*0010*/  S2R R0, SR_TID.X ;  /* 0x0000000000007919 */ /* 0x000e2e0000002100 */
[----:B------:R-:W0:Y:S01]  /*0020*/  S2UR UR4, SR_CTAID.X ;  /* 0x00000000000479c3 */ /* 0x000e220000002500 */
[----:B------:R-:W1:Y:S07]  /*0030*/  LDCU UR5, c[0x0][0x388] ;  /* 0x00007100ff0577ac */ /* 0x000e6e0008000800 */
[----:B------:R-:W0:Y:S02]  /*0040*/  LDC R7, c[0x0][0x360] ;  /* 0x0000d800ff077b82 */ /* 0x000e240000000800 */
[----:B0-----:R-:W-:-:S05]  /*0050*/  IMAD R7, R7, UR4, R0 ;  /* 0x0000000407077c24 */ /* 0x001fca000f8e0200 */
[----:B-1----:R-:W-:-:S13]  /*0060*/  ISETP.GE.AND P0, PT, R7, UR5, PT ;  /* 0x0000000507007c0c */ /* 0x002fda000bf06270 */
[----:B------:R-:W-:Y:S05]  /*0070*/  @P0 EXIT ;  /* 0x000000000000094d */ /* 0x000fea0003800000 */
[----:B------:R-:W0:Y:S01]  /*0080*/  LDC.64 R2, c[0x0][0x380] ;  /* 0x0000e000ff027b82 */ /* 0x000e220000000a00 */
[----:B------:R-:W1:Y:S01]  /*0090*/  LDCU.64 UR4, c[0x0][0x358] ;  /* 0x00006b00ff0477ac */ /* 0x000e620008000a00 */
[----:B------:R-:W2:Y:S06]  /*00a0*/  LDCU UR6, c[0x0][0x38c] ;  /* 0x00007180ff0677ac */ /* 0x000eac0008000800 */
[----:B------:R-:W3:Y:S01]  /*00b0*/  LDC.64 R4, c[0x0][0x390] ;  /* 0x0000e400ff047b82 */ /* 0x000ee20000000a00 */
[----:B0-----:R-:W-:-:S06]  /*00c0*/  IMAD.WIDE R2, R7, 0x4, R2 ;  /* 0x0000000407027825 */ /* 0x001fcc00078e0202 */
[----:B-1----:R-:W2:Y:S01]  /*00d0*/  LDG.E R2, desc[UR4][R2.64] ;  /* 0x0000000402027981 */ /* 0x002ea2000c1e1900 */
[----:B---3--:R-:W-:Y:S01]  /*00e0*/  IMAD.WIDE R4, R7, 0x4, R4 ;  /* 0x0000000407047825 */ /* 0x008fe200078e0204 */
[----:B--2---:R-:W-:-:S04]  /*00f0*/  SHF.R.U32.HI R0, RZ, UR6, R2 ;  /* 0x00000006ff007c19 */ /* 0x004fc80008011602 */
[----:B------:R-:W-:-:S05]  /*0100*/  LOP3.LUT R7, R0, 0x1, RZ, 0xc0, !PT ;  /* 0x0000000100077812 */ /* 0x000fca00078ec0ff */
[----:B------:R-:W-:Y:S01]  /*0110*/  STG.E desc[UR4][R4.64], R7 ;  /* 0x0000000704007986 */ /* 0x000fe2000c101904 */
[----:B------:R-:W-:Y:S05]  /*0120*/  EXIT ;  /* 0x000000000000794d */ /* 0x000fea0003800000 */
.L_x_14:
        /* <DEDUP_REMOVED lines=13> */
.L_x_17:


//--------------------- .nv.shared._Z22g_computeRankAndAssignPjPiS0_iS_ --------------------------
	.section	.nv.shared._Z22g_computeRankAndAssignPjPiS0_iS_,"aw",@nobits
	.sectionflags	@""
	.align	16
	.zero		1024


//--------------------- .nv.shared.reserved.0     --------------------------
	.section	.nv.shared.reserved.0,"aw",@nobits
	.weak		__nv_reservedSMEM_offset_0_alias
	.size		__nv_reservedSMEM_offset_0_alias, 0, 64
	.other		__nv_reservedSMEM_offset_0_alias,@"STO_CUDA_RESERVED_SHARED STV_DEFAULT"
__nv_reservedSMEM_offset_0_alias:
	.zero		0
	.zero		64


//--------------------- .nv.global                --------------------------
	.section	.nv.global,"aw",@nobits
	.align	4
.nv.global:
	.type		started_block_count,@object
	.size		started_block_count,(completed_block_count - started_block_count)
started_block_count:
	.zero		4
	.type		completed_block_count,@object
	.size		completed_block_count,(.L_1 - completed_block_count)
completed_block_count:
	.zero		4
.L_1:


//--------------------- .nv.shared._Z6g_scanPiiS_S_ --------------------------
	.section	.nv.shared._Z6g_scanPiiS_S_,"aw",@nobits
	.sectionflags	@""
	.align	16
.nv.shared._Z6g_scanPiiS_S_:
	.zero		1040


//--------------------- .nv.shared._Z13g_extractBitsPjiiPi --------------------------
	.section	.nv.shared._Z13g_extractBitsPjiiPi,"aw",@nobits
	.sectionflags	@""
	.align	16
	.zero		1024


//--------------------- .nv.constant0._Z22g_computeRankAndAssignPjPiS0_iS_ --------------------------
	.section	.nv.constant0._Z22g_computeRankAndAssignPjPiS0_iS_,"a",@progbits
	.sectionflags	@""
	.align	4
.nv.constant0._Z22g_computeRankAndAssignPjPiS0_iS_:
	.zero		936


//--------------------- .nv.constant0._Z6g_scanPiiS_S_ --------------------------
	.section	.nv.constant0._Z6g_scanPiiS_S_,"a",@progbits
	.sectionflags	@""
	.align	4
.nv.constant0._Z6g_scanPiiS_S_:
	.zero		928


//--------------------- .nv.constant0._Z13g_extractBitsPjiiPi --------------------------
	.section	.nv.constant0._Z13g_extractBitsPjiiPi,"a",@progbits
	.sectionflags	@""
	.align	4
.nv.constant0._Z13g_extractBitsPjiiPi:
	.zero		920


//--------------------- SYMBOLS --------------------------

	.type		.nv.reservedSmem.offset0,@object
	.size		.nv.reservedSmem.offset0,0x4
	.type		.nv.reservedSmem.cap,@object
	.size		.nv.reservedSmem.cap,0x4
